//
// Generated by NVIDIA NVVM Compiler
//
// Compiler Build ID: CL-36424714
// Cuda compilation tools, release 13.0, V13.0.88
// Based on NVVM 20.0.0
//

.version 9.0
.target sm_100
.address_size 64

	// .globl	_Z6searchILi1EEvPiS0_ii
.extern .shared .align 16 .b8 buff[];

.visible .entry _Z6searchILi1EEvPiS0_ii(
	.param .u64 .ptr .align 1 _Z6searchILi1EEvPiS0_ii_param_0,
	.param .u64 .ptr .align 1 _Z6searchILi1EEvPiS0_ii_param_1,
	.param .u32 _Z6searchILi1EEvPiS0_ii_param_2,
	.param .u32 _Z6searchILi1EEvPiS0_ii_param_3
)
{
	.reg .pred 	%p<5>;
	.reg .b32 	%r<26>;
	.reg .b64 	%rd<9>;

	ld.param.u64 	%rd1, [_Z6searchILi1EEvPiS0_ii_param_0];
	ld.param.u64 	%rd2, [_Z6searchILi1EEvPiS0_ii_param_1];
	ld.param.u32 	%r12, [_Z6searchILi1EEvPiS0_ii_param_2];
	ld.param.u32 	%r10, [_Z6searchILi1EEvPiS0_ii_param_3];
	mov.u32 	%r1, %tid.x;
	mov.u32 	%r13, %ctaid.x;
	mov.u32 	%r2, %ntid.x;
	mad.lo.s32 	%r3, %r13, %r2, %r1;
	setp.ge.s32 	%p1, %r3, %r12;
	mov.b32 	%r23, 2147483647;
	@%p1 bra 	$L__BB0_2;
	cvta.to.global.u64 	%rd3, %rd1;
	mul.wide.u32 	%rd4, %r1, 4;
	add.s64 	%rd5, %rd3, %rd4;
	ld.global.u32 	%r23, [%rd5];
$L__BB0_2:
	shl.b32 	%r15, %r1, 2;
	mov.u32 	%r16, buff;
	add.s32 	%r17, %r16, %r15;
	st.shared.u32 	[%r17], %r23;
	bar.sync 	0;
	add.s32 	%r6, %r2, -1;
	mov.b32 	%r24, 0;
$L__BB0_3:
	mov.u32 	%r7, %r24;
	setp.eq.s32 	%p2, %r7, %r6;
	mov.b32 	%r25, -1;
	@%p2 bra 	$L__BB0_5;
	add.s32 	%r24, %r7, 1;
	shl.b32 	%r19, %r7, 2;
	add.s32 	%r21, %r16, %r19;
	ld.shared.u32 	%r22, [%r21+4];
	setp.le.s32 	%p3, %r22, %r1;
	mov.u32 	%r25, %r7;
	@%p3 bra 	$L__BB0_3;
$L__BB0_5:
	setp.ge.s32 	%p4, %r3, %r10;
	@%p4 bra 	$L__BB0_7;
	cvta.to.global.u64 	%rd6, %rd2;
	mul.wide.s32 	%rd7, %r3, 4;
	add.s64 	%rd8, %rd6, %rd7;
	st.global.u32 	[%rd8], %r25;
$L__BB0_7:
	ret;

}
	// .globl	_Z6searchILi0EEvPiS0_ii
.visible .entry _Z6searchILi0EEvPiS0_ii(
	.param .u64 .ptr .align 1 _Z6searchILi0EEvPiS0_ii_param_0,
	.param .u64 .ptr .align 1 _Z6searchILi0EEvPiS0_ii_param_1,
	.param .u32 _Z6searchILi0EEvPiS0_ii_param_2,
	.param .u32 _Z6searchILi0EEvPiS0_ii_param_3
)
{
	.reg .pred 	%p<8>;
	.reg .b32 	%r<38>;
	.reg .b64 	%rd<9>;

	ld.param.u64 	%rd1, [_Z6searchILi0EEvPiS0_ii_param_0];
	ld.param.u64 	%rd2, [_Z6searchILi0EEvPiS0_ii_param_1];
	ld.param.u32 	%r16, [_Z6searchILi0EEvPiS0_ii_param_2];
	ld.param.u32 	%r14, [_Z6searchILi0EEvPiS0_ii_param_3];
	mov.u32 	%r1, %tid.x;
	mov.u32 	%r17, %ctaid.x;
	mov.u32 	%r35, %ntid.x;
	mad.lo.s32 	%r3, %r17, %r35, %r1;
	setp.ge.s32 	%p1, %r3, %r16;
	mov.b32 	%r34, 2147483647;
	@%p1 bra 	$L__BB1_2;
	cvta.to.global.u64 	%rd3, %rd1;
	mul.wide.u32 	%rd4, %r1, 4;
	add.s64 	%rd5, %rd3, %rd4;
	ld.global.u32 	%r34, [%rd5];
$L__BB1_2:
	shl.b32 	%r19, %r1, 2;
	mov.u32 	%r20, buff;
	add.s32 	%r21, %r20, %r19;
	st.shared.u32 	[%r21], %r34;
	bar.sync 	0;
	mov.b32 	%r36, 0;
$L__BB1_3:
	sub.s32 	%r22, %r35, %r36;
	shr.u32 	%r23, %r22, 31;
	add.s32 	%r24, %r22, %r23;
	shr.s32 	%r25, %r24, 1;
	add.s32 	%r37, %r25, %r36;
	shl.b32 	%r26, %r37, 2;
	add.s32 	%r28, %r20, %r26;
	ld.shared.u32 	%r9, [%r28];
	setp.le.s32 	%p2, %r9, %r1;
	ld.shared.u32 	%r30, [%r28+4];
	setp.gt.s32 	%p3, %r30, %r1;
	and.pred  	%p4, %p2, %p3;
	@%p4 bra 	$L__BB1_5;
	max.s32 	%r33, %r9, %r30;
	setp.le.s32 	%p5, %r33, %r1;
	selp.b32 	%r36, %r37, %r36, %p5;
	selp.b32 	%r35, %r35, %r37, %p5;
	setp.ge.s32 	%p6, %r35, %r36;
	mov.b32 	%r37, -1;
	@%p6 bra 	$L__BB1_3;
$L__BB1_5:
	setp.ge.s32 	%p7, %r3, %r14;
	@%p7 bra 	$L__BB1_7;
	cvta.to.global.u64 	%rd6, %rd2;
	mul.wide.s32 	%rd7, %r3, 4;
	add.s64 	%rd8, %rd6, %rd7;
	st.global.u32 	[%rd8], %r37;
$L__BB1_7:
	ret;

}


// ===== COMPILED SASS (sm_100) =====

	.target	sm_100

	.elftype	@"ET_EXEC"


//--------------------- .note.nv.tkinfo           --------------------------
	.section	.note.nv.tkinfo,"",@"SHT_NOTE"
	.sectionflags	@"SHF_NOTE_NV_TKINFO"
	.tkinfo
        /*0018*/ 	.word	0x00000002
        /*0030*/ 	.string	""
        /*0030*/ 	.string	"ptxas"
        /*0030*/ 	.string	"Cuda compilation tools, release 13.0, V13.0.88"
        /*0030*/ 	.string	"Build cuda_13.0.r13.0/compiler.36424714_0"
        /*0030*/ 	.string	"-arch sm_100 -m 64 "



//--------------------- .note.nv.cuinfo           --------------------------
	.section	.note.nv.cuinfo,"",@"SHT_NOTE"
	.sectionflags	@"SHF_NOTE_NV_CUINFO"
        /*0018*/ 	.short	0x0002
        /*001a*/ 	.short	0x0064
        /*001c*/ 	.short	0x0082
	.zero		2


//--------------------- .nv.info                  --------------------------
	.section	.nv.info,"",@"SHT_CUDA_INFO"
	.align	4


	//----- nvinfo : EIATTR_REGCOUNT
	.align		4
        /*0000*/ 	.byte	0x04, 0x2f
        /*0002*/ 	.short	(.L_1 - .L_0)
	.align		4
.L_0:
        /*0004*/ 	.word	index@(_Z6searchILi1EEvPiS0_ii)
        /*0008*/ 	.word	0x0000000e


	//----- nvinfo : EIATTR_FRAME_SIZE
	.align		4
.L_1:
        /*000c*/ 	.byte	0x04, 0x11
        /*000e*/ 	.short	(.L_3 - .L_2)
	.align		4
.L_2:
        /*0010*/ 	.word	index@(_Z6searchILi1EEvPiS0_ii)
        /*0014*/ 	.word	0x00000000


	//----- nvinfo : EIATTR_REGCOUNT
	.align		4
.L_3:
        /*0018*/ 	.byte	0x04, 0x2f
        /*001a*/ 	.short	(.L_5 - .L_4)
	.align		4
.L_4:
        /*001c*/ 	.word	index@(_Z6searchILi0EEvPiS0_ii)
        /*0020*/ 	.word	0x0000000e


	//----- nvinfo : EIATTR_FRAME_SIZE
	.align		4
.L_5:
        /*0024*/ 	.byte	0x04, 0x11
        /*0026*/ 	.short	(.L_7 - .L_6)
	.align		4
.L_6:
        /*0028*/ 	.word	index@(_Z6searchILi0EEvPiS0_ii)
        /*002c*/ 	.word	0x00000000


	//----- nvinfo : EIATTR_MIN_STACK_SIZE
	.align		4
.L_7:
        /*0030*/ 	.byte	0x04, 0x12
        /*0032*/ 	.short	(.L_9 - .L_8)
	.align		4
.L_8:
        /*0034*/ 	.word	index@(_Z6searchILi0EEvPiS0_ii)
        /*0038*/ 	.word	0x00000000


	//----- nvinfo : EIATTR_MIN_STACK_SIZE
	.align		4
.L_9:
        /*003c*/ 	.byte	0x04, 0x12
        /*003e*/ 	.short	(.L_11 - .L_10)
	.align		4
.L_10:
        /*0040*/ 	.word	index@(_Z6searchILi1EEvPiS0_ii)
        /*0044*/ 	.word	0x00000000
.L_11:


//--------------------- .nv.compat                --------------------------
	.section	.nv.compat,"",@"SHT_CUDA_COMPAT_INFO"
	.align	4
        /*0000*/ 	.byte	0x02, 0x09, 0x00, 0x00, 0x02, 0x02, 0x01, 0x00, 0x02, 0x05, 0x05, 0x00, 0x03, 0x07, 0x01, 0x01
        /*0010*/ 	.byte	0x02, 0x03, 0x00, 0x00, 0x02, 0x06, 0x01, 0x00, 0x04, 0x0b, 0x08, 0x00, 0x09, 0x00, 0x00, 0x00
        /*0020*/ 	.byte	0x00, 0x00, 0x00, 0x00


//--------------------- .nv.info._Z6searchILi0EEvPiS0_ii --------------------------
	.section	.nv.info._Z6searchILi0EEvPiS0_ii,"",@"SHT_CUDA_INFO"
	.sectionflags	@""
	.align	4


	//----- nvinfo : EIATTR_CUDA_API_VERSION
	.align		4
        /*0000*/ 	.byte	0x04, 0x37
        /*0002*/ 	.short	(.L_13 - .L_12)
.L_12:
        /*0004*/ 	.word	0x00000082


	//----- nvinfo : EIATTR_KPARAM_INFO
	.align		4
.L_13:
        /*0008*/ 	.byte	0x04, 0x17
        /*000a*/ 	.short	(.L_15 - .L_14)
.L_14:
        /*000c*/ 	.word	0x00000000
        /*0010*/ 	.short	0x0003
        /*0012*/ 	.short	0x0014
        /*0014*/ 	.byte	0x00, 0xf0, 0x11, 0x00


	//----- nvinfo : EIATTR_KPARAM_INFO
	.align		4
.L_15:
        /*0018*/ 	.byte	0x04, 0x17
        /*001a*/ 	.short	(.L_17 - .L_16)
.L_16:
        /*001c*/ 	.word	0x00000000
        /*0020*/ 	.short	0x0002
        /*0022*/ 	.short	0x0010
        /*0024*/ 	.byte	0x00, 0xf0, 0x11, 0x00


	//----- nvinfo : EIATTR_KPARAM_INFO
	.align		4
.L_17:
        /*0028*/ 	.byte	0x04, 0x17
        /*002a*/ 	.short	(.L_19 - .L_18)
.L_18:
        /*002c*/ 	.word	0x00000000
        /*0030*/ 	.short	0x0001
        /*0032*/ 	.short	0x0008
        /*0034*/ 	.byte	0x00, 0xf5, 0x21, 0x00


	//----- nvinfo : EIATTR_KPARAM_INFO
	.align		4
.L_19:
        /*0038*/ 	.byte	0x04, 0x17
        /*003a*/ 	.short	(.L_21 - .L_20)
.L_20:
        /*003c*/ 	.word	0x00000000
        /*0040*/ 	.short	0x0000
        /*0042*/ 	.short	0x0000
        /*0044*/ 	.byte	0x00, 0xf5, 0x21, 0x00


	//----- nvinfo : EIATTR_SPARSE_MMA_MASK
	.align		4
.L_21:
        /*0048*/ 	.byte	0x03, 0x50
        /*004a*/ 	.short	0x0000


	//----- nvinfo : EIATTR_MAXREG_COUNT
	.align		4
        /*004c*/ 	.byte	0x03, 0x1b
        /*004e*/ 	.short	0x00ff


	//----- nvinfo : EIATTR_NUM_BARRIERS
	.align		4
        /*0050*/ 	.byte	0x02, 0x4c
        /*0052*/ 	.byte	0x01
	.zero		1


	//----- nvinfo : EIATTR_MERCURY_ISA_VERSION
	.align		4
        /*0054*/ 	.byte	0x03, 0x5f
        /*0056*/ 	.short	0x0101


	//----- nvinfo : EIATTR_VRC_CTA_INIT_COUNT
	.align		4
        /*0058*/ 	.byte	0x02, 0x4a
	.zero		1
	.zero		1


	//----- nvinfo : EIATTR_EXIT_INSTR_OFFSETS
	.align		4
        /*005c*/ 	.byte	0x04, 0x1c
        /*005e*/ 	.short	(.L_23 - .L_22)


	//   ....[0]....
.L_22:
        /*0060*/ 	.word	0x00000270


	//   ....[1]....
        /*0064*/ 	.word	0x000002b0


	//----- nvinfo : EIATTR_CRS_STACK_SIZE
	.align		4
.L_23:
        /*0068*/ 	.byte	0x04, 0x1e
        /*006a*/ 	.short	(.L_25 - .L_24)
.L_24:
        /*006c*/ 	.word	0x00000000


	//----- nvinfo : EIATTR_CBANK_PARAM_SIZE
	.align		4
.L_25:
        /*0070*/ 	.byte	0x03, 0x19
        /*0072*/ 	.short	0x0018


	//----- nvinfo : EIATTR_PARAM_CBANK
	.align		4
        /*0074*/ 	.byte	0x04, 0x0a
        /*0076*/ 	.short	(.L_27 - .L_26)
	.align		4
.L_26:
        /*0078*/ 	.word	index@(.nv.constant0._Z6searchILi0EEvPiS0_ii)
        /*007c*/ 	.short	0x0380
        /*007e*/ 	.short	0x0018


	//----- nvinfo : EIATTR_SW_WAR
	.align		4
.L_27:
        /*0080*/ 	.byte	0x04, 0x36
        /*0082*/ 	.short	(.L_29 - .L_28)
.L_28:
        /*0084*/ 	.word	0x00000008
.L_29:


//--------------------- .nv.info._Z6searchILi1EEvPiS0_ii --------------------------
	.section	.nv.info._Z6searchILi1EEvPiS0_ii,"",@"SHT_CUDA_INFO"
	.sectionflags	@""
	.align	4


	//----- nvinfo : EIATTR_CUDA_API_VERSION
	.align		4
        /*0000*/ 	.byte	0x04, 0x37
        /*0002*/ 	.short	(.L_31 - .L_30)
.L_30:
        /*0004*/ 	.word	0x00000082


	//----- nvinfo : EIATTR_KPARAM_INFO
	.align		4
.L_31:
        /*0008*/ 	.byte	0x04, 0x17
        /*000a*/ 	.short	(.L_33 - .L_32)
.L_32:
        /*000c*/ 	.word	0x00000000
        /*0010*/ 	.short	0x0003
        /*0012*/ 	.short	0x0014
        /*0014*/ 	.byte	0x00, 0xf0, 0x11, 0x00


	//----- nvinfo : EIATTR_KPARAM_INFO
	.align		4
.L_33:
        /*0018*/ 	.byte	0x04, 0x17
        /*001a*/ 	.short	(.L_35 - .L_34)
.L_34:
        /*001c*/ 	.word	0x00000000
        /*0020*/ 	.short	0x0002
        /*0022*/ 	.short	0x0010
        /*0024*/ 	.byte	0x00, 0xf0, 0x11, 0x00


	//----- nvinfo : EIATTR_KPARAM_INFO
	.align		4
.L_35:
        /*0028*/ 	.byte	0x04, 0x17
        /*002a*/ 	.short	(.L_37 - .L_36)
.L_36:
        /*002c*/ 	.word	0x00000000
        /*0030*/ 	.short	0x0001
        /*0032*/ 	.short	0x0008
        /*0034*/ 	.byte	0x00, 0xf5, 0x21, 0x00


	//----- nvinfo : EIATTR_KPARAM_INFO
	.align		4
.L_37:
        /*0038*/ 	.byte	0x04, 0x17
        /*003a*/ 	.short	(.L_39 - .L_38)
.L_38:
        /*003c*/ 	.word	0x00000000
        /*0040*/ 	.short	0x0000
        /*0042*/ 	.short	0x0000
        /*0044*/ 	.byte	0x00, 0xf5, 0x21, 0x00


	//----- nvinfo : EIATTR_SPARSE_MMA_MASK
	.align		4
.L_39:
        /*0048*/ 	.byte	0x03, 0x50
        /*004a*/ 	.short	0x0000


	//----- nvinfo : EIATTR_MAXREG_COUNT
	.align		4
        /*004c*/ 	.byte	0x03, 0x1b
        /*004e*/ 	.short	0x00ff


	//----- nvinfo : EIATTR_NUM_BARRIERS
	.align		4
        /*0050*/ 	.byte	0x02, 0x4c
        /*0052*/ 	.byte	0x01
	.zero		1


	//----- nvinfo : EIATTR_MERCURY_ISA_VERSION
	.align		4
        /*0054*/ 	.byte	0x03, 0x5f
        /*0056*/ 	.short	0x0101


	//----- nvinfo : EIATTR_VRC_CTA_INIT_COUNT
	.align		4
        /*0058*/ 	.byte	0x02, 0x4a
	.zero		1
	.zero		1


	//----- nvinfo : EIATTR_EXIT_INSTR_OFFSETS
	.align		4
        /*005c*/ 	.byte	0x04, 0x1c
        /*005e*/ 	.short	(.L_41 - .L_40)


	//   ....[0]....
.L_40:
        /*0060*/ 	.word	0x00000220


	//   ....[1]....
        /*0064*/ 	.word	0x00000260


	//----- nvinfo : EIATTR_CRS_STACK_SIZE
	.align		4
.L_41:
        /*0068*/ 	.byte	0x04, 0x1e
        /*006a*/ 	.short	(.L_43 - .L_42)
.L_42:
        /*006c*/ 	.word	0x00000000


	//----- nvinfo : EIATTR_CBANK_PARAM_SIZE
	.align		4
.L_43:
        /*0070*/ 	.byte	0x03, 0x19
        /*0072*/ 	.short	0x0018


	//----- nvinfo : EIATTR_PARAM_CBANK
	.align		4
        /*0074*/ 	.byte	0x04, 0x0a
        /*0076*/ 	.short	(.L_45 - .L_44)
	.align		4
.L_44:
        /*0078*/ 	.word	index@(.nv.constant0._Z6searchILi1EEvPiS0_ii)
        /*007c*/ 	.short	0x0380
        /*007e*/ 	.short	0x0018


	//----- nvinfo : EIATTR_SW_WAR
	.align		4
.L_45:
        /*0080*/ 	.byte	0x04, 0x36
        /*0082*/ 	.short	(.L_47 - .L_46)
.L_46:
        /*0084*/ 	.word	0x00000008
.L_47:


//--------------------- .nv.callgraph             --------------------------
	.section	.nv.callgraph,"",@"SHT_CUDA_CALLGRAPH"
	.align	4
	.sectionentsize	8
	.align		4
        /*0000*/ 	.word	0x00000000
	.align		4
        /*0004*/ 	.word	0xffffffff
	.align		4
        /*0008*/ 	.word	0x00000000
	.align		4
        /*000c*/ 	.word	0xfffffffe
	.align		4
        /*0010*/ 	.word	0x00000000
	.align		4
        /*0014*/ 	.word	0xfffffffd
	.align		4
        /*0018*/ 	.word	0x00000000
	.align		4
        /*001c*/ 	.word	0xfffffffc


//--------------------- .text._Z6searchILi0EEvPiS0_ii --------------------------
	.section	.text._Z6searchILi0EEvPiS0_ii,"ax",@progbits
	.align	128
        .global         _Z6searchILi0EEvPiS0_ii
        .type           _Z6searchILi0EEvPiS0_ii,@function
        .size           _Z6searchILi0EEvPiS0_ii,(.L_x_8 - _Z6searchILi0EEvPiS0_ii)
        .other          _Z6searchILi0EEvPiS0_ii,@"STO_CUDA_ENTRY STV_DEFAULT"
_Z6searchILi0EEvPiS0_ii:
.text._Z6searchILi0EEvPiS0_ii:
[----:B------:R-:W-:Y:S01]  /*0000*/  LDC R1, c[0x0][0x37c] ;  /* 0x0000df00ff017b82 */ /* 0x000fe20000000800 */
[----:B------:R-:W0:Y:S07]  /*0010*/  S2R R11, SR_TID.X ;  /* 0x00000000000b7919 */ /* 0x000e2e0000002100 */
[----:B------:R-:W0:Y:S01]  /*0020*/  S2UR UR4, SR_CTAID.X ;  /* 0x00000000000479c3 */ /* 0x000e220000002500 */
[----:B------:R-:W1:Y:S01]  /*0030*/  LDCU UR5, c[0x0][0x390] ;  /* 0x00007200ff0577ac */ /* 0x000e620008000800 */
[----:B------:R-:W-:Y:S01]  /*0040*/  IMAD.MOV.U32 R4, RZ, RZ, 0x7fffffff ;  /* 0x7fffffffff047424 */ /* 0x000fe200078e00ff */
[----:B------:R-:W2:Y:S05]  /*0050*/  LDCU.64 UR6, c[0x0][0x358] ;  /* 0x00006b00ff0677ac */ /* 0x000eaa0008000a00 */
[----:B------:R-:W0:Y:S02]  /*0060*/  LDC R0, c[0x0][0x360] ;  /* 0x0000d800ff007b82 */ /* 0x000e240000000800 */
[----:B0-----:R-:W-:-:S05]  /*0070*/  IMAD R5, R0, UR4, R11 ;  /* 0x0000000400057c24 */ /* 0x001fca000f8e020b */
[----:B-1----:R-:W-:-:S13]  /*0080*/  ISETP.GE.AND P0, PT, R5, UR5, PT ;  /* 0x0000000505007c0c */ /* 0x002fda000bf06270 */
[----:B------:R-:W0:Y:S02]  /*0090*/  @!P0 LDC.64 R2, c[0x0][0x380] ;  /* 0x0000e000ff028b82 */ /* 0x000e240000000a00 */
[----:B0-----:R-:W-:-:S05]  /*00a0*/  @!P0 IMAD.WIDE.U32 R2, R11, 0x4, R2 ;  /* 0x000000040b028825 */ /* 0x001fca00078e0002 */
[----:B--2---:R-:W2:Y:S01]  /*00b0*/  @!P0 LDG.E R4, desc[UR6][R2.64] ;  /* 0x0000000602048981 */ /* 0x004ea2000c1e1900 */
[----:B------:R-:W0:Y:S01]  /*00c0*/  S2UR UR5, SR_CgaCtaId ;  /* 0x00000000000579c3 */ /* 0x000e220000008800 */
[----:B------:R-:W-:Y:S01]  /*00d0*/  UMOV UR4, 0x400 ;  /* 0x0000040000047882 */ /* 0x000fe20000000000 */
[----:B------:R-:W-:Y:S01]  /*00e0*/  BSSY.RECONVERGENT B0, `(.L_x_0) ;  /* 0x0000016000007945 */ /* 0x000fe20003800200 */
[----:B------:R-:W-:Y:S01]  /*00f0*/  IMAD.MOV.U32 R9, RZ, RZ, RZ ;  /* 0x000000ffff097224 */ /* 0x000fe200078e00ff */
[----:B0-----:R-:W-:-:S06]  /*0100*/  ULEA UR4, UR5, UR4, 0x18 ;  /* 0x0000000405047291 */ /* 0x001fcc000f8ec0ff */
[----:B------:R-:W-:-:S05]  /*0110*/  LEA R7, R11, UR4, 0x2 ;  /* 0x000000040b077c11 */ /* 0x000fca000f8e10ff */
[----:B--2---:R0:W-:Y:S01]  /*0120*/  STS [R7], R4 ;  /* 0x0000000407007388 */ /* 0x0041e20000000800 */
[----:B------:R-:W-:Y:S06]  /*0130*/  BAR.SYNC.DEFER_BLOCKING 0x0 ;  /* 0x0000000000007b1d */ /* 0x000fec0000010000 */
.L_x_2:
[----:B------:R-:W-:-:S05]  /*0140*/  IMAD.IADD R2, R0, 0x1, -R9 ;  /* 0x0000000100027824 */ /* 0x000fca00078e0a09 */
[----:B------:R-:W-:-:S04]  /*0150*/  LEA.HI R2, R2, R2, RZ, 0x1 ;  /* 0x0000000202027211 */ /* 0x000fc800078f08ff */
[----:B0-----:R-:W-:-:S04]  /*0160*/  LEA.HI.SX32 R7, R2, R9, 0x1f ;  /* 0x0000000902077211 */ /* 0x001fc800078ffaff */
[----:B------:R-:W-:-:S05]  /*0170*/  LEA R2, R7, UR4, 0x2 ;  /* 0x0000000407027c11 */ /* 0x000fca000f8e10ff */
[----:B------:R-:W0:Y:S04]  /*0180*/  LDS R4, [R2] ;  /* 0x0000000002047984 */ /* 0x000e280000000800 */
[----:B------:R-:W1:Y:S01]  /*0190*/  LDS R3, [R2+0x4] ;  /* 0x0000040002037984 */ /* 0x000e620000000800 */
[-C--:B0-----:R-:W-:Y:S02]  /*01a0*/  ISETP.LE.AND P1, PT, R4, R11.reuse, PT ;  /* 0x0000000b0400720c */ /* 0x081fe40003f23270 */
[----:B-1----:R-:W-:-:S13]  /*01b0*/  ISETP.GT.AND P0, PT, R3, R11, PT ;  /* 0x0000000b0300720c */ /* 0x002fda0003f04270 */
[----:B------:R-:W-:Y:S05]  /*01c0*/  @P0 BRA P1, `(.L_x_1) ;  /* 0x00000000001c0947 */ /* 0x000fea0000800000 */
[----:B------:R-:W-:-:S04]  /*01d0*/  VIMNMX R2, PT, PT, R4, R3, !PT ;  /* 0x0000000304027248 */ /* 0x000fc80007fe0100 */
[----:B------:R-:W-:-:S04]  /*01e0*/  ISETP.GT.AND P0, PT, R2, R11, PT ;  /* 0x0000000b0200720c */ /* 0x000fc80003f04270 */
[----:B------:R-:W-:Y:S02]  /*01f0*/  SEL R9, R7, R9, !P0 ;  /* 0x0000000907097207 */ /* 0x000fe40004000000 */
[----:B------:R-:W-:-:S04]  /*0200*/  SEL R0, R0, R7, !P0 ;  /* 0x0000000700007207 */ /* 0x000fc80004000000 */
[----:B------:R-:W-:-:S13]  /*0210*/  ISETP.GE.AND P0, PT, R0, R9, PT ;  /* 0x000000090000720c */ /* 0x000fda0003f06270 */
[----:B------:R-:W-:Y:S05]  /*0220*/  @P0 BRA `(.L_x_2) ;  /* 0xfffffffc00c40947 */ /* 0x000fea000383ffff */
[----:B------:R-:W-:-:S07]  /*0230*/  IMAD.MOV.U32 R7, RZ, RZ, -0x1 ;  /* 0xffffffffff077424 */ /* 0x000fce00078e00ff */
.L_x_1:
[----:B------:R-:W-:Y:S05]  /*0240*/  BSYNC.RECONVERGENT B0 ;  /* 0x0000000000007941 */ /* 0x000fea0003800200 */
.L_x_0:
[----:B------:R-:W0:Y:S02]  /*0250*/  LDCU UR5, c[0x0][0x394] ;  /* 0x00007280ff0577ac */ /* 0x000e240008000800 */
[----:B0-----:R-:W-:-:S13]  /*0260*/  ISETP.GE.AND P0, PT, R5, UR5, PT ;  /* 0x0000000505007c0c */ /* 0x001fda000bf06270 */
[----:B------:R-:W-:Y:S05]  /*0270*/  @P0 EXIT ;  /* 0x000000000000094d */ /* 0x000fea0003800000 */
[----:B------:R-:W0:Y:S02]  /*0280*/  LDC.64 R2, c[0x0][0x388] ;  /* 0x0000e200ff027b82 */ /* 0x000e240000000a00 */
[----:B0-----:R-:W-:-:S05]  /*0290*/  IMAD.WIDE R2, R5, 0x4, R2 ;  /* 0x0000000405027825 */ /* 0x001fca00078e0202 */
[----:B------:R-:W-:Y:S01]  /*02a0*/  STG.E desc[UR6][R2.64], R7 ;  /* 0x0000000702007986 */ /* 0x000fe2000c101906 */
[----:B------:R-:W-:Y:S05]  /*02b0*/  EXIT ;  /* 0x000000000000794d */ /* 0x000fea0003800000 */
.L_x_3:
[----:B------:R-:W-:-:S00]  /*02c0*/  BRA `(.L_x_3) ;  /* 0xfffffffc00fc7947 */ /* 0x000fc0000383ffff */
[----:B------:R-:W-:-:S00]  /*02d0*/  NOP ;  /* 0x0000000000007918 */ /* 0x000fc00000000000 */
        /* <DEDUP_REMOVED lines=10> */
.L_x_8:


//--------------------- .text._Z6searchILi1EEvPiS0_ii --------------------------
	.section	.text._Z6searchILi1EEvPiS0_ii,"ax",@progbits
	.align	128
        .global         _Z6searchILi1EEvPiS0_ii
        .type           _Z6searchILi1EEvPiS0_ii,@function
        .size           _Z6searchILi1EEvPiS0_ii,(.L_x_9 - _Z6searchILi1EEvPiS0_ii)
        .other          _Z6searchILi1EEvPiS0_ii,@"STO_CUDA_ENTRY STV_DEFAULT"
_Z6searchILi1EEvPiS0_ii:
.text._Z6searchILi1EEvPiS0_ii:
        /* <DEDUP_REMOVED lines=16> */
[----:B------:R-:W-:Y:S01]  /*0100*/  IADD3 R4, PT, PT, R4, -0x1, RZ ;  /* 0xffffffff04047810 */ /* 0x000fe20007ffe0ff */
[----:B0-----:R-:W-:-:S06]  /*0110*/  ULEA UR4, UR5, UR4, 0x18 ;  /* 0x0000000405047291 */ /* 0x001fcc000f8ec0ff */
[----:B------:R-:W-:-:S05]  /*0120*/  LEA R7, R11, UR4, 0x2 ;  /* 0x000000040b077c11 */ /* 0x000fca000f8e10ff */
[----:B--2---:R0:W-:Y:S01]  /*0130*/  STS [R7], R0 ;  /* 0x0000000007007388 */ /* 0x0041e20000000800 */
[----:B------:R-:W-:Y:S06]  /*0140*/  BAR.SYNC.DEFER_BLOCKING 0x0 ;  /* 0x0000000000007b1d */ /* 0x000fec0000010000 */
.L_x_6:
[----:B------:R-:W-:Y:S01]  /*0150*/  ISETP.NE.AND P0, PT, R9, R4, PT ;  /* 0x000000040900720c */ /* 0x000fe20003f05270 */
[----:B------:R-:W-:Y:S01]  /*0160*/  IMAD.MOV.U32 R2, RZ, RZ, R9 ;  /* 0x000000ffff027224 */ /* 0x000fe200078e0009 */
[----:B0-----:R-:W-:-:S11]  /*0170*/  MOV R7, 0xffffffff ;  /* 0xffffffff00077802 */ /* 0x001fd60000000f00 */
[----:B------:R-:W-:Y:S05]  /*0180*/  @!P0 BRA `(.L_x_5) ;  /* 0x0000000000188947 */ /* 0x000fea0003800000 */
[C---:B------:R-:W-:Y:S01]  /*0190*/  LEA R0, R9.reuse, UR4, 0x2 ;  /* 0x0000000409007c11 */ /* 0x040fe2000f8e10ff */
[----:B------:R-:W-:-:S05]  /*01a0*/  VIADD R9, R9, 0x1 ;  /* 0x0000000109097836 */ /* 0x000fca0000000000 */
[----:B------:R-:W0:Y:S02]  /*01b0*/  LDS R0, [R0+0x4] ;  /* 0x0000040000007984 */ /* 0x000e240000000800 */
[----:B0-----:R-:W-:-:S13]  /*01c0*/  ISETP.GT.AND P0, PT, R0, R11, PT ;  /* 0x0000000b0000720c */ /* 0x001fda0003f04270 */
[----:B------:R-:W-:Y:S05]  /*01d0*/  @!P0 BRA `(.L_x_6) ;  /* 0xfffffffc00dc8947 */ /* 0x000fea000383ffff */
[----:B------:R-:W-:-:S07]  /*01e0*/  MOV R7, R2 ;  /* 0x0000000200077202 */ /* 0x000fce0000000f00 */
.L_x_5:
[----:B------:R-:W-:Y:S05]  /*01f0*/  BSYNC.RECONVERGENT B0 ;  /* 0x0000000000007941 */ /* 0x000fea0003800200 */
.L_x_4:
[----:B------:R-:W0:Y:S02]  /*0200*/  LDCU UR5, c[0x0][0x394] ;  /* 0x00007280ff0577ac */ /* 0x000e240008000800 */
[----:B0-----:R-:W-:-:S13]  /*0210*/  ISETP.GE.AND P0, PT, R5, UR5, PT ;  /* 0x0000000505007c0c */ /* 0x001fda000bf06270 */
[----:B------:R-:W-:Y:S05]  /*0220*/  @P0 EXIT ;  /* 0x000000000000094d */ /* 0x000fea0003800000 */
[----:B------:R-:W0:Y:S02]  /*0230*/  LDC.64 R2, c[0x0][0x388] ;  /* 0x0000e200ff027b82 */ /* 0x000e240000000a00 */
[----:B0-----:R-:W-:-:S05]  /*0240*/  IMAD.WIDE R2, R5, 0x4, R2 ;  /* 0x0000000405027825 */ /* 0x001fca00078e0202 */
[----:B------:R-:W-:Y:S01]  /*0250*/  STG.E desc[UR6][R2.64], R7 ;  /* 0x0000000702007986 */ /* 0x000fe2000c101906 */
[----:B------:R-:W-:Y:S05]  /*0260*/  EXIT ;  /* 0x000000000000794d */ /* 0x000fea0003800000 */
.L_x_7:
        /* <DEDUP_REMOVED lines=9> */
.L_x_9:


//--------------------- .nv.shared._Z6searchILi0EEvPiS0_ii --------------------------
	.section	.nv.shared._Z6searchILi0EEvPiS0_ii,"aw",@nobits
	.sectionflags	@""
	.align	16
	.zero		1024


//--------------------- .nv.shared.reserved.0     --------------------------
	.section	.nv.shared.reserved.0,"aw",@nobits
	.weak		__nv_reservedSMEM_offset_0_alias
	.size		__nv_reservedSMEM_offset_0_alias, 0, 64
	.other		__nv_reservedSMEM_offset_0_alias,@"STO_CUDA_RESERVED_SHARED STV_DEFAULT"
__nv_reservedSMEM_offset_0_alias:
	.zero		0
	.zero		64


//--------------------- .nv.shared._Z6searchILi1EEvPiS0_ii --------------------------
	.section	.nv.shared._Z6searchILi1EEvPiS0_ii,"aw",@nobits
	.sectionflags	@""
	.align	16
	.zero		1024


//--------------------- .nv.constant0._Z6searchILi0EEvPiS0_ii --------------------------
	.section	.nv.constant0._Z6searchILi0EEvPiS0_ii,"a",@progbits
	.sectionflags	@""
	.align	4
.nv.constant0._Z6searchILi0EEvPiS0_ii:
	.zero		920


//--------------------- .nv.constant0._Z6searchILi1EEvPiS0_ii --------------------------
	.section	.nv.constant0._Z6searchILi1EEvPiS0_ii,"a",@progbits
	.sectionflags	@""
	.align	4
.nv.constant0._Z6searchILi1EEvPiS0_ii:
	.zero		920


//--------------------- SYMBOLS --------------------------

	.type		.nv.reservedSmem.offset0,@object
	.size		.nv.reservedSmem.offset0,0x4
	.type		.nv.reservedSmem.cap,@object
	.size		.nv.reservedSmem.cap,0x4
